//
// Generated by NVIDIA NVVM Compiler
//
// Compiler Build ID: CL-36424714
// Cuda compilation tools, release 13.0, V13.0.88
// Based on NVVM 20.0.0
//

.version 9.0
.target sm_100
.address_size 64

	// .globl	_Z13column_reducePfS_iii

.visible .entry _Z13column_reducePfS_iii(
	.param .u64 .ptr .align 1 _Z13column_reducePfS_iii_param_0,
	.param .u64 .ptr .align 1 _Z13column_reducePfS_iii_param_1,
	.param .u32 _Z13column_reducePfS_iii_param_2,
	.param .u32 _Z13column_reducePfS_iii_param_3,
	.param .u32 _Z13column_reducePfS_iii_param_4
)
{
	.reg .pred 	%p<39>;
	.reg .b32 	%r<101>;
	.reg .b32 	%f<142>;
	.reg .b64 	%rd<65>;

	ld.param.u64 	%rd3, [_Z13column_reducePfS_iii_param_0];
	ld.param.u64 	%rd2, [_Z13column_reducePfS_iii_param_1];
	ld.param.u32 	%r52, [_Z13column_reducePfS_iii_param_2];
	ld.param.u32 	%r53, [_Z13column_reducePfS_iii_param_3];
	ld.param.u32 	%r54, [_Z13column_reducePfS_iii_param_4];
	cvta.to.global.u64 	%rd1, %rd3;
	mov.u32 	%r55, %ctaid.x;
	mov.u32 	%r56, %ntid.x;
	add.s32 	%r57, %r56, %r53;
	add.s32 	%r58, %r57, -1;
	div.u32 	%r59, %r58, %r56;
	div.u32 	%r1, %r55, %r59;
	mul.lo.s32 	%r60, %r1, %r59;
	sub.s32 	%r61, %r55, %r60;
	mov.u32 	%r62, %tid.x;
	mad.lo.s32 	%r2, %r61, %r56, %r62;
	setp.lt.s32 	%p1, %r54, 1;
	mov.f32 	%f105, 0f00000000;
	@%p1 bra 	$L__BB0_71;
	mul.lo.s32 	%r3, %r1, %r54;
	and.b32  	%r4, %r54, 15;
	setp.lt.u32 	%p2, %r54, 16;
	mov.f32 	%f105, 0f00000000;
	mov.b32 	%r97, 0;
	@%p2 bra 	$L__BB0_36;
	and.b32  	%r97, %r54, 2147483632;
	neg.s32 	%r94, %r97;
	mov.f32 	%f105, 0f00000000;
	mov.b32 	%r95, 0;
$L__BB0_3:
	.pragma "nounroll";
	add.s32 	%r9, %r95, %r3;
	setp.ge.s32 	%p3, %r9, %r52;
	@%p3 bra 	$L__BB0_5;
	mad.lo.s32 	%r65, %r9, %r53, %r2;
	mul.wide.s32 	%rd4, %r65, 4;
	add.s64 	%rd5, %rd1, %rd4;
	ld.global.f32 	%f72, [%rd5];
	add.f32 	%f105, %f105, %f72;
$L__BB0_5:
	add.s32 	%r10, %r9, 1;
	setp.ge.s32 	%p4, %r10, %r52;
	@%p4 bra 	$L__BB0_7;
	mad.lo.s32 	%r66, %r10, %r53, %r2;
	mul.wide.s32 	%rd6, %r66, 4;
	add.s64 	%rd7, %rd1, %rd6;
	ld.global.f32 	%f73, [%rd7];
	add.f32 	%f105, %f105, %f73;
$L__BB0_7:
	add.s32 	%r11, %r9, 2;
	setp.ge.s32 	%p5, %r11, %r52;
	@%p5 bra 	$L__BB0_9;
	mad.lo.s32 	%r67, %r11, %r53, %r2;
	mul.wide.s32 	%rd8, %r67, 4;
	add.s64 	%rd9, %rd1, %rd8;
	ld.global.f32 	%f74, [%rd9];
	add.f32 	%f105, %f105, %f74;
$L__BB0_9:
	add.s32 	%r12, %r9, 3;
	setp.ge.s32 	%p6, %r12, %r52;
	@%p6 bra 	$L__BB0_11;
	mad.lo.s32 	%r68, %r12, %r53, %r2;
	mul.wide.s32 	%rd10, %r68, 4;
	add.s64 	%rd11, %rd1, %rd10;
	ld.global.f32 	%f75, [%rd11];
	add.f32 	%f105, %f105, %f75;
$L__BB0_11:
	add.s32 	%r13, %r9, 4;
	setp.ge.s32 	%p7, %r13, %r52;
	@%p7 bra 	$L__BB0_13;
	mad.lo.s32 	%r69, %r13, %r53, %r2;
	mul.wide.s32 	%rd12, %r69, 4;
	add.s64 	%rd13, %rd1, %rd12;
	ld.global.f32 	%f76, [%rd13];
	add.f32 	%f105, %f105, %f76;
$L__BB0_13:
	add.s32 	%r14, %r9, 5;
	setp.ge.s32 	%p8, %r14, %r52;
	@%p8 bra 	$L__BB0_15;
	mad.lo.s32 	%r70, %r14, %r53, %r2;
	mul.wide.s32 	%rd14, %r70, 4;
	add.s64 	%rd15, %rd1, %rd14;
	ld.global.f32 	%f77, [%rd15];
	add.f32 	%f105, %f105, %f77;
$L__BB0_15:
	add.s32 	%r15, %r9, 6;
	setp.ge.s32 	%p9, %r15, %r52;
	@%p9 bra 	$L__BB0_17;
	mad.lo.s32 	%r71, %r15, %r53, %r2;
	mul.wide.s32 	%rd16, %r71, 4;
	add.s64 	%rd17, %rd1, %rd16;
	ld.global.f32 	%f78, [%rd17];
	add.f32 	%f105, %f105, %f78;
$L__BB0_17:
	add.s32 	%r16, %r9, 7;
	setp.ge.s32 	%p10, %r16, %r52;
	@%p10 bra 	$L__BB0_19;
	mad.lo.s32 	%r72, %r16, %r53, %r2;
	mul.wide.s32 	%rd18, %r72, 4;
	add.s64 	%rd19, %rd1, %rd18;
	ld.global.f32 	%f79, [%rd19];
	add.f32 	%f105, %f105, %f79;
$L__BB0_19:
	add.s32 	%r17, %r9, 8;
	setp.ge.s32 	%p11, %r17, %r52;
	@%p11 bra 	$L__BB0_21;
	mad.lo.s32 	%r73, %r17, %r53, %r2;
	mul.wide.s32 	%rd20, %r73, 4;
	add.s64 	%rd21, %rd1, %rd20;
	ld.global.f32 	%f80, [%rd21];
	add.f32 	%f105, %f105, %f80;
$L__BB0_21:
	add.s32 	%r18, %r9, 9;
	setp.ge.s32 	%p12, %r18, %r52;
	@%p12 bra 	$L__BB0_23;
	mad.lo.s32 	%r74, %r18, %r53, %r2;
	mul.wide.s32 	%rd22, %r74, 4;
	add.s64 	%rd23, %rd1, %rd22;
	ld.global.f32 	%f81, [%rd23];
	add.f32 	%f105, %f105, %f81;
$L__BB0_23:
	add.s32 	%r19, %r9, 10;
	setp.ge.s32 	%p13, %r19, %r52;
	@%p13 bra 	$L__BB0_25;
	mad.lo.s32 	%r75, %r19, %r53, %r2;
	mul.wide.s32 	%rd24, %r75, 4;
	add.s64 	%rd25, %rd1, %rd24;
	ld.global.f32 	%f82, [%rd25];
	add.f32 	%f105, %f105, %f82;
$L__BB0_25:
	add.s32 	%r20, %r9, 11;
	setp.ge.s32 	%p14, %r20, %r52;
	@%p14 bra 	$L__BB0_27;
	mad.lo.s32 	%r76, %r20, %r53, %r2;
	mul.wide.s32 	%rd26, %r76, 4;
	add.s64 	%rd27, %rd1, %rd26;
	ld.global.f32 	%f83, [%rd27];
	add.f32 	%f105, %f105, %f83;
$L__BB0_27:
	add.s32 	%r21, %r9, 12;
	setp.ge.s32 	%p15, %r21, %r52;
	@%p15 bra 	$L__BB0_29;
	mad.lo.s32 	%r77, %r21, %r53, %r2;
	mul.wide.s32 	%rd28, %r77, 4;
	add.s64 	%rd29, %rd1, %rd28;
	ld.global.f32 	%f84, [%rd29];
	add.f32 	%f105, %f105, %f84;
$L__BB0_29:
	add.s32 	%r22, %r9, 13;
	setp.ge.s32 	%p16, %r22, %r52;
	@%p16 bra 	$L__BB0_31;
	mad.lo.s32 	%r78, %r22, %r53, %r2;
	mul.wide.s32 	%rd30, %r78, 4;
	add.s64 	%rd31, %rd1, %rd30;
	ld.global.f32 	%f85, [%rd31];
	add.f32 	%f105, %f105, %f85;
$L__BB0_31:
	add.s32 	%r23, %r9, 14;
	setp.ge.s32 	%p17, %r23, %r52;
	@%p17 bra 	$L__BB0_33;
	mad.lo.s32 	%r79, %r23, %r53, %r2;
	mul.wide.s32 	%rd32, %r79, 4;
	add.s64 	%rd33, %rd1, %rd32;
	ld.global.f32 	%f86, [%rd33];
	add.f32 	%f105, %f105, %f86;
$L__BB0_33:
	add.s32 	%r24, %r9, 15;
	setp.ge.s32 	%p18, %r24, %r52;
	@%p18 bra 	$L__BB0_35;
	mad.lo.s32 	%r80, %r24, %r53, %r2;
	mul.wide.s32 	%rd34, %r80, 4;
	add.s64 	%rd35, %rd1, %rd34;
	ld.global.f32 	%f87, [%rd35];
	add.f32 	%f105, %f105, %f87;
$L__BB0_35:
	add.s32 	%r95, %r95, 16;
	add.s32 	%r94, %r94, 16;
	setp.ne.s32 	%p19, %r94, 0;
	@%p19 bra 	$L__BB0_3;
$L__BB0_36:
	setp.eq.s32 	%p20, %r4, 0;
	@%p20 bra 	$L__BB0_71;
	and.b32  	%r28, %r54, 7;
	setp.lt.u32 	%p21, %r4, 8;
	@%p21 bra 	$L__BB0_55;
	add.s32 	%r29, %r97, %r3;
	setp.ge.s32 	%p22, %r29, %r52;
	@%p22 bra 	$L__BB0_40;
	mad.lo.s32 	%r81, %r29, %r53, %r2;
	mul.wide.s32 	%rd36, %r81, 4;
	add.s64 	%rd37, %rd1, %rd36;
	ld.global.f32 	%f89, [%rd37];
	add.f32 	%f105, %f105, %f89;
$L__BB0_40:
	add.s32 	%r30, %r29, 1;
	setp.ge.s32 	%p23, %r30, %r52;
	@%p23 bra 	$L__BB0_42;
	mad.lo.s32 	%r82, %r30, %r53, %r2;
	mul.wide.s32 	%rd38, %r82, 4;
	add.s64 	%rd39, %rd1, %rd38;
	ld.global.f32 	%f90, [%rd39];
	add.f32 	%f105, %f105, %f90;
$L__BB0_42:
	add.s32 	%r31, %r29, 2;
	setp.ge.s32 	%p24, %r31, %r52;
	@%p24 bra 	$L__BB0_44;
	mad.lo.s32 	%r83, %r31, %r53, %r2;
	mul.wide.s32 	%rd40, %r83, 4;
	add.s64 	%rd41, %rd1, %rd40;
	ld.global.f32 	%f91, [%rd41];
	add.f32 	%f105, %f105, %f91;
$L__BB0_44:
	add.s32 	%r32, %r29, 3;
	setp.ge.s32 	%p25, %r32, %r52;
	@%p25 bra 	$L__BB0_46;
	mad.lo.s32 	%r84, %r32, %r53, %r2;
	mul.wide.s32 	%rd42, %r84, 4;
	add.s64 	%rd43, %rd1, %rd42;
	ld.global.f32 	%f92, [%rd43];
	add.f32 	%f105, %f105, %f92;
$L__BB0_46:
	add.s32 	%r33, %r29, 4;
	setp.ge.s32 	%p26, %r33, %r52;
	@%p26 bra 	$L__BB0_48;
	mad.lo.s32 	%r85, %r33, %r53, %r2;
	mul.wide.s32 	%rd44, %r85, 4;
	add.s64 	%rd45, %rd1, %rd44;
	ld.global.f32 	%f93, [%rd45];
	add.f32 	%f105, %f105, %f93;
$L__BB0_48:
	add.s32 	%r34, %r29, 5;
	setp.ge.s32 	%p27, %r34, %r52;
	@%p27 bra 	$L__BB0_50;
	mad.lo.s32 	%r86, %r34, %r53, %r2;
	mul.wide.s32 	%rd46, %r86, 4;
	add.s64 	%rd47, %rd1, %rd46;
	ld.global.f32 	%f94, [%rd47];
	add.f32 	%f105, %f105, %f94;
$L__BB0_50:
	add.s32 	%r35, %r29, 6;
	setp.ge.s32 	%p28, %r35, %r52;
	@%p28 bra 	$L__BB0_52;
	mad.lo.s32 	%r87, %r35, %r53, %r2;
	mul.wide.s32 	%rd48, %r87, 4;
	add.s64 	%rd49, %rd1, %rd48;
	ld.global.f32 	%f95, [%rd49];
	add.f32 	%f105, %f105, %f95;
$L__BB0_52:
	add.s32 	%r36, %r29, 7;
	setp.ge.s32 	%p29, %r36, %r52;
	@%p29 bra 	$L__BB0_54;
	mad.lo.s32 	%r88, %r36, %r53, %r2;
	mul.wide.s32 	%rd50, %r88, 4;
	add.s64 	%rd51, %rd1, %rd50;
	ld.global.f32 	%f96, [%rd51];
	add.f32 	%f105, %f105, %f96;
$L__BB0_54:
	add.s32 	%r97, %r97, 8;
$L__BB0_55:
	setp.eq.s32 	%p30, %r28, 0;
	@%p30 bra 	$L__BB0_71;
	and.b32  	%r39, %r54, 3;
	setp.lt.u32 	%p31, %r28, 4;
	@%p31 bra 	$L__BB0_66;
	add.s32 	%r40, %r97, %r3;
	setp.ge.s32 	%p32, %r40, %r52;
	@%p32 bra 	$L__BB0_59;
	mad.lo.s32 	%r89, %r40, %r53, %r2;
	mul.wide.s32 	%rd52, %r89, 4;
	add.s64 	%rd53, %rd1, %rd52;
	ld.global.f32 	%f98, [%rd53];
	add.f32 	%f105, %f105, %f98;
$L__BB0_59:
	add.s32 	%r41, %r40, 1;
	setp.ge.s32 	%p33, %r41, %r52;
	@%p33 bra 	$L__BB0_61;
	mad.lo.s32 	%r90, %r41, %r53, %r2;
	mul.wide.s32 	%rd54, %r90, 4;
	add.s64 	%rd55, %rd1, %rd54;
	ld.global.f32 	%f99, [%rd55];
	add.f32 	%f105, %f105, %f99;
$L__BB0_61:
	add.s32 	%r42, %r40, 2;
	setp.ge.s32 	%p34, %r42, %r52;
	@%p34 bra 	$L__BB0_63;
	mad.lo.s32 	%r91, %r42, %r53, %r2;
	mul.wide.s32 	%rd56, %r91, 4;
	add.s64 	%rd57, %rd1, %rd56;
	ld.global.f32 	%f100, [%rd57];
	add.f32 	%f105, %f105, %f100;
$L__BB0_63:
	add.s32 	%r43, %r40, 3;
	setp.ge.s32 	%p35, %r43, %r52;
	@%p35 bra 	$L__BB0_65;
	mad.lo.s32 	%r92, %r43, %r53, %r2;
	mul.wide.s32 	%rd58, %r92, 4;
	add.s64 	%rd59, %rd1, %rd58;
	ld.global.f32 	%f101, [%rd59];
	add.f32 	%f105, %f105, %f101;
$L__BB0_65:
	add.s32 	%r97, %r97, 4;
$L__BB0_66:
	setp.eq.s32 	%p36, %r39, 0;
	@%p36 bra 	$L__BB0_71;
	neg.s32 	%r99, %r39;
$L__BB0_68:
	.pragma "nounroll";
	add.s32 	%r49, %r97, %r3;
	setp.ge.s32 	%p37, %r49, %r52;
	@%p37 bra 	$L__BB0_70;
	mad.lo.s32 	%r93, %r49, %r53, %r2;
	mul.wide.s32 	%rd60, %r93, 4;
	add.s64 	%rd61, %rd1, %rd60;
	ld.global.f32 	%f102, [%rd61];
	add.f32 	%f105, %f105, %f102;
$L__BB0_70:
	add.s32 	%r97, %r97, 1;
	add.s32 	%r99, %r99, 1;
	setp.ne.s32 	%p38, %r99, 0;
	@%p38 bra 	$L__BB0_68;
$L__BB0_71:
	cvta.to.global.u64 	%rd62, %rd2;
	mul.wide.s32 	%rd63, %r2, 4;
	add.s64 	%rd64, %rd62, %rd63;
	atom.global.add.f32 	%f103, [%rd64], %f105;
	ret;

}


// ===== COMPILED SASS (sm_100) =====

	.target	sm_100

	.elftype	@"ET_EXEC"


//--------------------- .note.nv.tkinfo           --------------------------
	.section	.note.nv.tkinfo,"",@"SHT_NOTE"
	.sectionflags	@"SHF_NOTE_NV_TKINFO"
	.tkinfo
        /*0018*/ 	.word	0x00000002
        /*0030*/ 	.string	""
        /*0030*/ 	.string	"ptxas"
        /*0030*/ 	.string	"Cuda compilation tools, release 13.0, V13.0.88"
        /*0030*/ 	.string	"Build cuda_13.0.r13.0/compiler.36424714_0"
        /*0030*/ 	.string	"-arch sm_100 -m 64 "



//--------------------- .note.nv.cuinfo           --------------------------
	.section	.note.nv.cuinfo,"",@"SHT_NOTE"
	.sectionflags	@"SHF_NOTE_NV_CUINFO"
        /*0018*/ 	.short	0x0002
        /*001a*/ 	.short	0x0064
        /*001c*/ 	.short	0x0082
	.zero		2


//--------------------- .nv.info                  --------------------------
	.section	.nv.info,"",@"SHT_CUDA_INFO"
	.align	4


	//----- nvinfo : EIATTR_REGCOUNT
	.align		4
        /*0000*/ 	.byte	0x04, 0x2f
        /*0002*/ 	.short	(.L_1 - .L_0)
	.align		4
.L_0:
        /*0004*/ 	.word	index@(_Z13column_reducePfS_iii)
        /*0008*/ 	.word	0x00000020


	//----- nvinfo : EIATTR_FRAME_SIZE
	.align		4
.L_1:
        /*000c*/ 	.byte	0x04, 0x11
        /*000e*/ 	.short	(.L_3 - .L_2)
	.align		4
.L_2:
        /*0010*/ 	.word	index@(_Z13column_reducePfS_iii)
        /*0014*/ 	.word	0x00000000


	//----- nvinfo : EIATTR_MIN_STACK_SIZE
	.align		4
.L_3:
        /*0018*/ 	.byte	0x04, 0x12
        /*001a*/ 	.short	(.L_5 - .L_4)
	.align		4
.L_4:
        /*001c*/ 	.word	index@(_Z13column_reducePfS_iii)
        /*0020*/ 	.word	0x00000000
.L_5:


//--------------------- .nv.compat                --------------------------
	.section	.nv.compat,"",@"SHT_CUDA_COMPAT_INFO"
	.align	4
        /*0000*/ 	.byte	0x02, 0x09, 0x00, 0x00, 0x02, 0x02, 0x01, 0x00, 0x02, 0x05, 0x05, 0x00, 0x03, 0x07, 0x01, 0x01
        /*0010*/ 	.byte	0x02, 0x03, 0x00, 0x00, 0x02, 0x06, 0x01, 0x00, 0x04, 0x0b, 0x08, 0x00, 0x09, 0x00, 0x00, 0x00
        /*0020*/ 	.byte	0x00, 0x00, 0x00, 0x00


//--------------------- .nv.info._Z13column_reducePfS_iii --------------------------
	.section	.nv.info._Z13column_reducePfS_iii,"",@"SHT_CUDA_INFO"
	.sectionflags	@""
	.align	4


	//----- nvinfo : EIATTR_CUDA_API_VERSION
	.align		4
        /*0000*/ 	.byte	0x04, 0x37
        /*0002*/ 	.short	(.L_7 - .L_6)
.L_6:
        /*0004*/ 	.word	0x00000082


	//----- nvinfo : EIATTR_KPARAM_INFO
	.align		4
.L_7:
        /*0008*/ 	.byte	0x04, 0x17
        /*000a*/ 	.short	(.L_9 - .L_8)
.L_8:
        /*000c*/ 	.word	0x00000000
        /*0010*/ 	.short	0x0004
        /*0012*/ 	.short	0x0018
        /*0014*/ 	.byte	0x00, 0xf0, 0x11, 0x00


	//----- nvinfo : EIATTR_KPARAM_INFO
	.align		4
.L_9:
        /*0018*/ 	.byte	0x04, 0x17
        /*001a*/ 	.short	(.L_11 - .L_10)
.L_10:
        /*001c*/ 	.word	0x00000000
        /*0020*/ 	.short	0x0003
        /*0022*/ 	.short	0x0014
        /*0024*/ 	.byte	0x00, 0xf0, 0x11, 0x00


	//----- nvinfo : EIATTR_KPARAM_INFO
	.align		4
.L_11:
        /*0028*/ 	.byte	0x04, 0x17
        /*002a*/ 	.short	(.L_13 - .L_12)
.L_12:
        /*002c*/ 	.word	0x00000000
        /*0030*/ 	.short	0x0002
        /*0032*/ 	.short	0x0010
        /*0034*/ 	.byte	0x00, 0xf0, 0x11, 0x00


	//----- nvinfo : EIATTR_KPARAM_INFO
	.align		4
.L_13:
        /*0038*/ 	.byte	0x04, 0x17
        /*003a*/ 	.short	(.L_15 - .L_14)
.L_14:
        /*003c*/ 	.word	0x00000000
        /*0040*/ 	.short	0x0001
        /*0042*/ 	.short	0x0008
        /*0044*/ 	.byte	0x00, 0xf5, 0x21, 0x00


	//----- nvinfo : EIATTR_KPARAM_INFO
	.align		4
.L_15:
        /*0048*/ 	.byte	0x04, 0x17
        /*004a*/ 	.short	(.L_17 - .L_16)
.L_16:
        /*004c*/ 	.word	0x00000000
        /*0050*/ 	.short	0x0000
        /*0052*/ 	.short	0x0000
        /*0054*/ 	.byte	0x00, 0xf5, 0x21, 0x00


	//----- nvinfo : EIATTR_SPARSE_MMA_MASK
	.align		4
.L_17:
        /*0058*/ 	.byte	0x03, 0x50
        /*005a*/ 	.short	0x0000


	//----- nvinfo : EIATTR_MAXREG_COUNT
	.align		4
        /*005c*/ 	.byte	0x03, 0x1b
        /*005e*/ 	.short	0x00ff


	//----- nvinfo : EIATTR_MERCURY_ISA_VERSION
	.align		4
        /*0060*/ 	.byte	0x03, 0x5f
        /*0062*/ 	.short	0x0101


	//----- nvinfo : EIATTR_VRC_CTA_INIT_COUNT
	.align		4
        /*0064*/ 	.byte	0x02, 0x4a
	.zero		1
	.zero		1


	//----- nvinfo : EIATTR_EXIT_INSTR_OFFSETS
	.align		4
        /*0068*/ 	.byte	0x04, 0x1c
        /*006a*/ 	.short	(.L_19 - .L_18)


	//   ....[0]....
.L_18:
        /*006c*/ 	.word	0x00001450


	//----- nvinfo : EIATTR_CBANK_PARAM_SIZE
	.align		4
.L_19:
        /*0070*/ 	.byte	0x03, 0x19
        /*0072*/ 	.short	0x001c


	//----- nvinfo : EIATTR_PARAM_CBANK
	.align		4
        /*0074*/ 	.byte	0x04, 0x0a
        /*0076*/ 	.short	(.L_21 - .L_20)
	.align		4
.L_20:
        /*0078*/ 	.word	index@(.nv.constant0._Z13column_reducePfS_iii)
        /*007c*/ 	.short	0x0380
        /*007e*/ 	.short	0x001c


	//----- nvinfo : EIATTR_SW_WAR
	.align		4
.L_21:
        /*0080*/ 	.byte	0x04, 0x36
        /*0082*/ 	.short	(.L_23 - .L_22)
.L_22:
        /*0084*/ 	.word	0x00000008
.L_23:


//--------------------- .nv.callgraph             --------------------------
	.section	.nv.callgraph,"",@"SHT_CUDA_CALLGRAPH"
	.align	4
	.sectionentsize	8
	.align		4
        /*0000*/ 	.word	0x00000000
	.align		4
        /*0004*/ 	.word	0xffffffff
	.align		4
        /*0008*/ 	.word	0x00000000
	.align		4
        /*000c*/ 	.word	0xfffffffe
	.align		4
        /*0010*/ 	.word	0x00000000
	.align		4
        /*0014*/ 	.word	0xfffffffd
	.align		4
        /*0018*/ 	.word	0x00000000
	.align		4
        /*001c*/ 	.word	0xfffffffc


//--------------------- .text._Z13column_reducePfS_iii --------------------------
	.section	.text._Z13column_reducePfS_iii,"ax",@progbits
	.align	128
        .global         _Z13column_reducePfS_iii
        .type           _Z13column_reducePfS_iii,@function
        .size           _Z13column_reducePfS_iii,(.L_x_7 - _Z13column_reducePfS_iii)
        .other          _Z13column_reducePfS_iii,@"STO_CUDA_ENTRY STV_DEFAULT"
_Z13column_reducePfS_iii:
.text._Z13column_reducePfS_iii:
[----:B------:R-:W-:Y:S08]  /*0000*/  LDC R1, c[0x0][0x37c] ;  /* 0x0000df00ff017b82 */ /* 0x000ff00000000800 */
[----:B------:R-:W0:Y:S01]  /*0010*/  LDC R7, c[0x0][0x360] ;  /* 0x0000d800ff077b82 */ /* 0x000e220000000800 */
[----:B------:R-:W1:Y:S01]  /*0020*/  LDCU UR5, c[0x0][0x398] ;  /* 0x00007300ff0577ac */ /* 0x000e620008000800 */
[----:B------:R-:W2:Y:S06]  /*0030*/  LDCU.64 UR8, c[0x0][0x358] ;  /* 0x00006b00ff0877ac */ /* 0x000eac0008000a00 */
[----:B------:R-:W3:Y:S08]  /*0040*/  LDC R0, c[0x0][0x394] ;  /* 0x0000e500ff007b82 */ /* 0x000ef00000000800 */
[----:B------:R-:W4:Y:S01]  /*0050*/  S2UR UR4, SR_CTAID.X ;  /* 0x00000000000479c3 */ /* 0x000f220000002500 */
[----:B-1----:R-:W-:Y:S01]  /*0060*/  UISETP.GE.AND UP0, UPT, UR5, 0x1, UPT ;  /* 0x000000010500788c */ /* 0x002fe2000bf06270 */
[----:B0-----:R-:W0:Y:S01]  /*0070*/  I2F.U32.RP R4, R7 ;  /* 0x0000000700047306 */ /* 0x001e220000209000 */
[----:B------:R-:W-:-:S02]  /*0080*/  ISETP.NE.U32.AND P2, PT, R7, RZ, PT ;  /* 0x000000ff0700720c */ /* 0x000fc40003f45070 */
[----:B---3--:R-:W-:-:S05]  /*0090*/  IADD3 R0, PT, PT, R7, -0x1, R0 ;  /* 0xffffffff07007810 */ /* 0x008fca0007ffe000 */
[----:B0-----:R-:W0:Y:S02]  /*00a0*/  MUFU.RCP R4, R4 ;  /* 0x0000000400047308 */ /* 0x001e240000001000 */
[----:B0-----:R-:W-:-:S06]  /*00b0*/  IADD3 R2, PT, PT, R4, 0xffffffe, RZ ;  /* 0x0ffffffe04027810 */ /* 0x001fcc0007ffe0ff */
[----:B------:R0:W1:Y:S02]  /*00c0*/  F2I.FTZ.U32.TRUNC.NTZ R3, R2 ;  /* 0x0000000200037305 */ /* 0x000064000021f000 */
[----:B0-----:R-:W-:Y:S01]  /*00d0*/  HFMA2 R2, -RZ, RZ, 0, 0 ;  /* 0x00000000ff027431 */ /* 0x001fe200000001ff */
[----:B-1----:R-:W-:-:S05]  /*00e0*/  IADD3 R6, PT, PT, RZ, -R3, RZ ;  /* 0x80000003ff067210 */ /* 0x002fca0007ffe0ff */
[----:B------:R-:W-:-:S04]  /*00f0*/  IMAD R5, R6, R7, RZ ;  /* 0x0000000706057224 */ /* 0x000fc800078e02ff */
[----:B------:R-:W-:-:S06]  /*0100*/  IMAD.HI.U32 R3, R3, R5, R2 ;  /* 0x0000000503037227 */ /* 0x000fcc00078e0002 */
[----:B------:R-:W-:-:S05]  /*0110*/  IMAD.HI.U32 R5, R3, R0, RZ ;  /* 0x0000000003057227 */ /* 0x000fca00078e00ff */
[----:B------:R-:W-:-:S05]  /*0120*/  IADD3 R3, PT, PT, -R5, RZ, RZ ;  /* 0x000000ff05037210 */ /* 0x000fca0007ffe1ff */
[----:B------:R-:W-:-:S05]  /*0130*/  IMAD R0, R7, R3, R0 ;  /* 0x0000000307007224 */ /* 0x000fca00078e0200 */
[----:B------:R-:W-:-:S13]  /*0140*/  ISETP.GE.U32.AND P0, PT, R0, R7, PT ;  /* 0x000000070000720c */ /* 0x000fda0003f06070 */
[-C--:B------:R-:W-:Y:S02]  /*0150*/  @P0 IADD3 R0, PT, PT, R0, -R7.reuse, RZ ;  /* 0x8000000700000210 */ /* 0x080fe40007ffe0ff */
[----:B------:R-:W-:Y:S02]  /*0160*/  @P0 IADD3 R5, PT, PT, R5, 0x1, RZ ;  /* 0x0000000105050810 */ /* 0x000fe40007ffe0ff */
[----:B------:R-:W-:-:S13]  /*0170*/  ISETP.GE.U32.AND P1, PT, R0, R7, PT ;  /* 0x000000070000720c */ /* 0x000fda0003f26070 */
[----:B------:R-:W-:Y:S02]  /*0180*/  @P1 IADD3 R5, PT, PT, R5, 0x1, RZ ;  /* 0x0000000105051810 */ /* 0x000fe40007ffe0ff */
[----:B------:R-:W-:-:S04]  /*0190*/  @!P2 LOP3.LUT R5, RZ, R7, RZ, 0x33, !PT ;  /* 0x00000007ff05a212 */ /* 0x000fc800078e33ff */
[----:B------:R-:W0:Y:S01]  /*01a0*/  I2F.U32.RP R4, R5 ;  /* 0x0000000500047306 */ /* 0x000e220000209000 */
[----:B------:R-:W-:-:S07]  /*01b0*/  ISETP.NE.U32.AND P2, PT, R5, RZ, PT ;  /* 0x000000ff0500720c */ /* 0x000fce0003f45070 */
[----:B0-----:R-:W0:Y:S02]  /*01c0*/  MUFU.RCP R4, R4 ;  /* 0x0000000400047308 */ /* 0x001e240000001000 */
[----:B0-----:R-:W-:-:S06]  /*01d0*/  IADD3 R2, PT, PT, R4, 0xffffffe, RZ ;  /* 0x0ffffffe04027810 */ /* 0x001fcc0007ffe0ff */
[----:B------:R0:W1:Y:S02]  /*01e0*/  F2I.FTZ.U32.TRUNC.NTZ R3, R2 ;  /* 0x0000000200037305 */ /* 0x000064000021f000 */
[----:B0-----:R-:W-:Y:S01]  /*01f0*/  MOV R2, RZ ;  /* 0x000000ff00027202 */ /* 0x001fe20000000f00 */
[----:B-1----:R-:W-:-:S05]  /*0200*/  IMAD R0, R5, R3, RZ ;  /* 0x0000000305007224 */ /* 0x002fca00078e02ff */
[----:B------:R-:W-:-:S05]  /*0210*/  IADD3 R9, PT, PT, -R0, RZ, RZ ;  /* 0x000000ff00097210 */ /* 0x000fca0007ffe1ff */
[----:B------:R-:W-:Y:S02]  /*0220*/  IMAD.HI.U32 R0, R3, R9, R2 ;  /* 0x0000000903007227 */ /* 0x000fe400078e0002 */
[----:B------:R-:W0:Y:S04]  /*0230*/  S2R R3, SR_TID.X ;  /* 0x0000000000037919 */ /* 0x000e280000002100 */
[----:B----4-:R-:W-:-:S05]  /*0240*/  IMAD.HI.U32 R0, R0, UR4, RZ ;  /* 0x0000000400007c27 */ /* 0x010fca000f8e00ff */
[----:B------:R-:W-:-:S05]  /*0250*/  IADD3 R6, PT, PT, -R0, RZ, RZ ;  /* 0x000000ff00067210 */ /* 0x000fca0007ffe1ff */
[----:B------:R-:W-:-:S05]  /*0260*/  IMAD R6, R5, R6, UR4 ;  /* 0x0000000405067e24 */ /* 0x000fca000f8e0206 */
[----:B------:R-:W-:-:S13]  /*0270*/  ISETP.GE.U32.AND P0, PT, R6, R5, PT ;  /* 0x000000050600720c */ /* 0x000fda0003f06070 */
[----:B------:R-:W-:Y:S02]  /*0280*/  @P0 IADD3 R6, PT, PT, -R5, R6, RZ ;  /* 0x0000000605060210 */ /* 0x000fe40007ffe1ff */
[----:B------:R-:W-:Y:S02]  /*0290*/  @P0 IADD3 R0, PT, PT, R0, 0x1, RZ ;  /* 0x0000000100000810 */ /* 0x000fe40007ffe0ff */
[----:B------:R-:W-:-:S13]  /*02a0*/  ISETP.GE.U32.AND P1, PT, R6, R5, PT ;  /* 0x000000050600720c */ /* 0x000fda0003f26070 */
[----:B------:R-:W-:Y:S02]  /*02b0*/  @P1 IADD3 R0, PT, PT, R0, 0x1, RZ ;  /* 0x0000000100001810 */ /* 0x000fe40007ffe0ff */
[----:B------:R-:W-:-:S04]  /*02c0*/  @!P2 LOP3.LUT R0, RZ, R5, RZ, 0x33, !PT ;  /* 0x00000005ff00a212 */ /* 0x000fc800078e33ff */
[----:B------:R-:W-:-:S05]  /*02d0*/  IADD3 R2, PT, PT, -R0, RZ, RZ ;  /* 0x000000ff00027210 */ /* 0x000fca0007ffe1ff */
[----:B------:R-:W-:-:S04]  /*02e0*/  IMAD R2, R5, R2, UR4 ;  /* 0x0000000405027e24 */ /* 0x000fc8000f8e0202 */
[----:B0-----:R-:W-:Y:S02]  /*02f0*/  IMAD R2, R2, R7, R3 ;  /* 0x0000000702027224 */ /* 0x001fe400078e0203 */
[----:B------:R-:W-:Y:S01]  /*0300*/  HFMA2 R3, -RZ, RZ, 0, 0 ;  /* 0x00000000ff037431 */ /* 0x000fe200000001ff */
[----:B--2---:R-:W-:Y:S06]  /*0310*/  BRA.U !UP0, `(.L_x_0) ;  /* 0x0000001108407547 */ /* 0x004fec000b800000 */
[----:B------:R-:W-:Y:S01]  /*0320*/  UISETP.GE.U32.AND UP1, UPT, UR5, 0x10, UPT ;  /* 0x000000100500788c */ /* 0x000fe2000bf26070 */
[----:B------:R-:W-:Y:S01]  /*0330*/  MOV R3, RZ ;  /* 0x000000ff00037202 */ /* 0x000fe20000000f00 */
[----:B------:R-:W-:Y:S01]  /*0340*/  ULOP3.LUT UR6, UR5, 0xf, URZ, 0xc0, !UPT ;  /* 0x0000000f05067892 */ /* 0x000fe2000f8ec0ff */
[----:B------:R-:W-:-:S03]  /*0350*/  MOV R5, RZ ;  /* 0x000000ff00057202 */ /* 0x000fc60000000f00 */
[----:B------:R-:W-:-:S03]  /*0360*/  UISETP.NE.AND UP0, UPT, UR6, URZ, UPT ;  /* 0x000000ff0600728c */ /* 0x000fc6000bf05270 */
[----:B------:R-:W-:Y:S08]  /*0370*/  BRA.U !UP1, `(.L_x_1) ;  /* 0x0000000909307547 */ /* 0x000ff0000b800000 */
[----:B------:R-:W-:Y:S01]  /*0380*/  ULOP3.LUT UR5, UR5, 0x7ffffff0, URZ, 0xc0, !UPT ;  /* 0x7ffffff005057892 */ /* 0x000fe2000f8ec0ff */
[----:B------:R-:W-:Y:S01]  /*0390*/  HFMA2 R7, -RZ, RZ, 0, 0 ;  /* 0x00000000ff077431 */ /* 0x000fe200000001ff */
[----:B------:R-:W-:Y:S01]  /*03a0*/  MOV R3, RZ ;  /* 0x000000ff00037202 */ /* 0x000fe20000000f00 */
[----:B------:R-:W0:Y:S03]  /*03b0*/  LDCU UR10, c[0x0][0x390] ;  /* 0x00007200ff0a77ac */ /* 0x000e260008000800 */
[----:B------:R-:W-:Y:S01]  /*03c0*/  MOV R5, UR5 ;  /* 0x0000000500057c02 */ /* 0x000fe20008000f00 */
[----:B------:R-:W1:Y:S01]  /*03d0*/  LDCU UR4, c[0x0][0x398] ;  /* 0x00007300ff0477ac */ /* 0x000e620008000800 */
[----:B------:R-:W-:-:S12]  /*03e0*/  UIADD3 UR7, UPT, UPT, -UR5, URZ, URZ ;  /* 0x000000ff05077290 */ /* 0x000fd8000fffe1ff */
.L_x_2:
[----:B-1----:R-:W-:Y:S02]  /*03f0*/  UMOV UR5, UR4 ;  /* 0x0000000400057c82 */ /* 0x002fe40008000000 */
[----:B------:R-:W-:-:S05]  /*0400*/  IMAD R25, R0, UR5, R7 ;  /* 0x0000000500197c24 */ /* 0x000fca000f8e0207 */
[C---:B0-----:R-:W-:Y:S02]  /*0410*/  ISETP.GE.AND P1, PT, R25.reuse, UR10, PT ;  /* 0x0000000a19007c0c */ /* 0x041fe4000bf26270 */
[----:B------:R-:W-:-:S04]  /*0420*/  IADD3 R15, PT, PT, R25, 0x1, RZ ;  /* 0x00000001190f7810 */ /* 0x000fc80007ffe0ff */
[----:B------:R-:W-:-:S07]  /*0430*/  ISETP.GE.AND P2, PT, R15, UR10, PT ;  /* 0x0000000a0f007c0c */ /* 0x000fce000bf46270 */
[----:B------:R-:W0:Y:S08]  /*0440*/  @!P1 LDC R11, c[0x0][0x394] ;  /* 0x0000e500ff0b9b82 */ /* 0x000e300000000800 */
[----:B------:R-:W1:Y:S08]  /*0450*/  @!P1 LDC.64 R8, c[0x0][0x380] ;  /* 0x0000e000ff089b82 */ /* 0x000e700000000a00 */
[----:B------:R-:W2:Y:S08]  /*0460*/  @!P2 LDC R4, c[0x0][0x394] ;  /* 0x0000e500ff04ab82 */ /* 0x000eb00000000800 */
[----:B------:R-:W3:Y:S01]  /*0470*/  @!P2 LDC.64 R12, c[0x0][0x380] ;  /* 0x0000e000ff0cab82 */ /* 0x000ee20000000a00 */
[----:B0-----:R-:W-:-:S04]  /*0480*/  @!P1 IMAD R11, R25, R11, R2 ;  /* 0x0000000b190b9224 */ /* 0x001fc800078e0202 */
[----:B-1----:R-:W-:-:S05]  /*0490*/  @!P1 IMAD.WIDE R8, R11, 0x4, R8 ;  /* 0x000000040b089825 */ /* 0x002fca00078e0208 */
[----:B------:R0:W4:Y:S01]  /*04a0*/  @!P1 LDG.E R6, desc[UR8][R8.64] ;  /* 0x0000000808069981 */ /* 0x000122000c1e1900 */
[----:B--2---:R-:W-:-:S04]  /*04b0*/  @!P2 IMAD R11, R15, R4, R2 ;  /* 0x000000040f0ba224 */ /* 0x004fc800078e0202 */
[----:B---3--:R-:W-:-:S06]  /*04c0*/  @!P2 IMAD.WIDE R12, R11, 0x4, R12 ;  /* 0x000000040b0ca825 */ /* 0x008fcc00078e020c */
[----:B------:R1:W2:Y:S01]  /*04d0*/  @!P2 LDG.E R12, desc[UR8][R12.64] ;  /* 0x000000080c0ca981 */ /* 0x0002a2000c1e1900 */
[----:B------:R-:W-:-:S04]  /*04e0*/  IADD3 R15, PT, PT, R25, 0x2, RZ ;  /* 0x00000002190f7810 */ /* 0x000fc80007ffe0ff */
[----:B------:R-:W-:Y:S02]  /*04f0*/  ISETP.GE.AND P4, PT, R15, UR10, PT ;  /* 0x0000000a0f007c0c */ /* 0x000fe4000bf86270 */
[C---:B------:R-:W-:Y:S02]  /*0500*/  IADD3 R23, PT, PT, R25.reuse, 0x3, RZ ;  /* 0x0000000319177810 */ /* 0x040fe40007ffe0ff */
[----:B------:R-:W-:Y:S02]  /*0510*/  IADD3 R19, PT, PT, R25, 0x4, RZ ;  /* 0x0000000419137810 */ /* 0x000fe40007ffe0ff */
[----:B------:R-:W-:Y:S02]  /*0520*/  ISETP.GE.AND P5, PT, R23, UR10, PT ;  /* 0x0000000a17007c0c */ /* 0x000fe4000bfa6270 */
[----:B------:R-:W-:-:S05]  /*0530*/  ISETP.GE.AND P6, PT, R19, UR10, PT ;  /* 0x0000000a13007c0c */ /* 0x000fca000bfc6270 */
[----:B------:R-:W3:Y:S01]  /*0540*/  @!P4 LDC R14, c[0x0][0x394] ;  /* 0x0000e500ff0ecb82 */ /* 0x000ee20000000800 */
[----:B------:R-:W-:-:S04]  /*0550*/  IADD3 R10, PT, PT, R25, 0x5, RZ ;  /* 0x00000005190a7810 */ /* 0x000fc80007ffe0ff */
[----:B------:R-:W-:-:S03]  /*0560*/  ISETP.GE.AND P0, PT, R10, UR10, PT ;  /* 0x0000000a0a007c0c */ /* 0x000fc6000bf06270 */
[----:B------:R-:W5:Y:S08]  /*0570*/  @!P5 LDC R4, c[0x0][0x394] ;  /* 0x0000e500ff04db82 */ /* 0x000f700000000800 */
[----:B------:R-:W3:Y:S01]  /*0580*/  @!P4 LDC.64 R28, c[0x0][0x380] ;  /* 0x0000e000ff1ccb82 */ /* 0x000ee20000000a00 */
[----:B0-----:R-:W-:-:S07]  /*0590*/  IADD3 R9, PT, PT, R25, 0x6, RZ ;  /* 0x0000000619097810 */ /* 0x001fce0007ffe0ff */
[----:B------:R-:W0:Y:S08]  /*05a0*/  @!P5 LDC.64 R16, c[0x0][0x380] ;  /* 0x0000e000ff10db82 */ /* 0x000e300000000a00 */
[----:B------:R-:W3:Y:S01]  /*05b0*/  @!P6 LDC R8, c[0x0][0x394] ;  /* 0x0000e500ff08eb82 */ /* 0x000ee20000000800 */
[----:B------:R-:W-:-:S07]  /*05c0*/  IADD3 R11, PT, PT, R25, 0x7, RZ ;  /* 0x00000007190b7810 */ /* 0x000fce0007ffe0ff */
[----:B------:R-:W3:Y:S01]  /*05d0*/  @!P6 LDC.64 R20, c[0x0][0x380] ;  /* 0x0000e000ff14eb82 */ /* 0x000ee20000000a00 */
[----:B-1----:R-:W-:-:S07]  /*05e0*/  IADD3 R13, PT, PT, R25, 0x8, RZ ;  /* 0x00000008190d7810 */ /* 0x002fce0007ffe0ff */
[----:B------:R-:W1:Y:S01]  /*05f0*/  @!P0 LDC R27, c[0x0][0x394] ;  /* 0x0000e500ff1b8b82 */ /* 0x000e620000000800 */
[----:B------:R-:W-:Y:S01]  /*0600*/  ISETP.GE.AND P3, PT, R13, UR10, PT ;  /* 0x0000000a0d007c0c */ /* 0x000fe2000bf66270 */
[----:B-----5:R-:W-:-:S04]  /*0610*/  @!P5 IMAD R23, R23, R4, R2 ;  /* 0x000000041717d224 */ /* 0x020fc800078e0202 */
[----:B0-----:R-:W-:-:S04]  /*0620*/  @!P5 IMAD.WIDE R16, R23, 0x4, R16 ;  /* 0x000000041710d825 */ /* 0x001fc800078e0210 */
[----:B---3--:R-:W-:Y:S02]  /*0630*/  @!P6 IMAD R23, R19, R8, R2 ;  /* 0x000000081317e224 */ /* 0x008fe400078e0202 */
[----:B------:R-:W3:Y:S02]  /*0640*/  @!P5 LDG.E R16, desc[UR8][R16.64] ;  /* 0x000000081010d981 */ /* 0x000ee4000c1e1900 */
[----:B------:R-:W-:-:S06]  /*0650*/  @!P6 IMAD.WIDE R20, R23, 0x4, R20 ;  /* 0x000000041714e825 */ /* 0x000fcc00078e0214 */
[----:B------:R-:W5:Y:S01]  /*0660*/  @!P6 LDG.E R20, desc[UR8][R20.64] ;  /* 0x000000081414e981 */ /* 0x000f62000c1e1900 */
[----:B-1----:R-:W-:Y:S02]  /*0670*/  @!P0 IMAD R10, R10, R27, R2 ;  /* 0x0000001b0a0a8224 */ /* 0x002fe400078e0202 */
[----:B------:R-:W0:Y:S01]  /*0680*/  @!P3 LDC.64 R26, c[0x0][0x380] ;  /* 0x0000e000ff1abb82 */ /* 0x000e220000000a00 */
[----:B----4-:R-:W-:Y:S01]  /*0690*/  @!P1 FADD R3, R3, R6 ;  /* 0x0000000603039221 */ /* 0x010fe20000000000 */
[----:B------:R-:W-:Y:S01]  /*06a0*/  ISETP.GE.AND P1, PT, R9, UR10, PT ;  /* 0x0000000a09007c0c */ /* 0x000fe2000bf26270 */
[----:B------:R-:W-:-:S05]  /*06b0*/  @!P4 IMAD R6, R15, R14, R2 ;  /* 0x0000000e0f06c224 */ /* 0x000fca00078e0202 */
[----:B------:R-:W1:Y:S01]  /*06c0*/  @!P0 LDC.64 R14, c[0x0][0x380] ;  /* 0x0000e000ff0e8b82 */ /* 0x000e620000000a00 */
[----:B------:R-:W-:-:S05]  /*06d0*/  @!P4 IMAD.WIDE R28, R6, 0x4, R28 ;  /* 0x00000004061cc825 */ /* 0x000fca00078e021c */
[----:B------:R-:W4:Y:S02]  /*06e0*/  @!P4 LDG.E R6, desc[UR8][R28.64] ;  /* 0x000000081c06c981 */ /* 0x000f24000c1e1900 */
[----:B------:R-:W0:Y:S01]  /*06f0*/  @!P1 LDC R4, c[0x0][0x394] ;  /* 0x0000e500ff049b82 */ /* 0x000e220000000800 */
[----:B--2---:R-:W-:Y:S01]  /*0700*/  @!P2 FADD R3, R3, R12 ;  /* 0x0000000c0303a221 */ /* 0x004fe20000000000 */
[----:B------:R-:W-:-:S06]  /*0710*/  ISETP.GE.AND P2, PT, R11, UR10, PT ;  /* 0x0000000a0b007c0c */ /* 0x000fcc000bf46270 */
[----:B------:R-:W2:Y:S08]  /*0720*/  @!P1 LDC.64 R18, c[0x0][0x380] ;  /* 0x0000e000ff129b82 */ /* 0x000eb00000000a00 */
[----:B------:R-:W2:Y:S08]  /*0730*/  @!P3 LDC R12, c[0x0][0x394] ;  /* 0x0000e500ff0cbb82 */ /* 0x000eb00000000800 */
[----:B------:R-:W2:Y:S01]  /*0740*/  @!P2 LDC R8, c[0x0][0x394] ;  /* 0x0000e500ff08ab82 */ /* 0x000ea20000000800 */
[----:B-1----:R-:W-:-:S06]  /*0750*/  @!P0 IMAD.WIDE R14, R10, 0x4, R14 ;  /* 0x000000040a0e8825 */ /* 0x002fcc00078e020e */
[----:B------:R1:W5:Y:S01]  /*0760*/  @!P0 LDG.E R14, desc[UR8][R14.64] ;  /* 0x000000080e0e8981 */ /* 0x000362000c1e1900 */
[----:B------:R-:W1:Y:S01]  /*0770*/  @!P2 LDC.64 R22, c[0x0][0x380] ;  /* 0x0000e000ff16ab82 */ /* 0x000e620000000a00 */
[----:B0-----:R-:W-:-:S04]  /*0780*/  @!P1 IMAD R9, R9, R4, R2 ;  /* 0x0000000409099224 */ /* 0x001fc800078e0202 */
[----:B--2---:R-:W-:-:S04]  /*0790*/  @!P1 IMAD.WIDE R18, R9, 0x4, R18 ;  /* 0x0000000409129825 */ /* 0x004fc800078e0212 */
[--C-:B------:R-:W-:Y:S02]  /*07a0*/  @!P3 IMAD R13, R13, R12, R2.reuse ;  /* 0x0000000c0d0db224 */ /* 0x100fe400078e0202 */
[----:B------:R-:W2:Y:S01]  /*07b0*/  @!P1 LDG.E R18, desc[UR8][R18.64] ;  /* 0x0000000812129981 */ /* 0x000ea2000c1e1900 */
[----:B------:R-:W-:Y:S02]  /*07c0*/  @!P2 IMAD R11, R11, R8, R2 ;  /* 0x000000080b0ba224 */ /* 0x000fe400078e0202 */
[----:B------:R-:W-:-:S05]  /*07d0*/  @!P3 IMAD.WIDE R26, R13, 0x4, R26 ;  /* 0x000000040d1ab825 */ /* 0x000fca00078e021a */
[----:B------:R0:W2:Y:S01]  /*07e0*/  @!P3 LDG.E R24, desc[UR8][R26.64] ;  /* 0x000000081a18b981 */ /* 0x0000a2000c1e1900 */
[----:B-1----:R-:W-:-:S06]  /*07f0*/  @!P2 IMAD.WIDE R22, R11, 0x4, R22 ;  /* 0x000000040b16a825 */ /* 0x002fcc00078e0216 */
[----:B------:R-:W2:Y:S01]  /*0800*/  @!P2 LDG.E R22, desc[UR8][R22.64] ;  /* 0x000000081616a981 */ /* 0x000ea2000c1e1900 */
[C---:B------:R-:W-:Y:S02]  /*0810*/  IADD3 R11, PT, PT, R25.reuse, 0x9, RZ ;  /* 0x00000009190b7810 */ /* 0x040fe40007ffe0ff */
[C---:B------:R-:W-:Y:S02]  /*0820*/  IADD3 R9, PT, PT, R25.reuse, 0xa, RZ ;  /* 0x0000000a19097810 */ /* 0x040fe40007ffe0ff */
[C---:B------:R-:W-:Y:S02]  /*0830*/  IADD3 R15, PT, PT, R25.reuse, 0xb, RZ ;  /* 0x0000000b190f7810 */ /* 0x040fe40007ffe0ff */
[C---:B------:R-:W-:Y:S02]  /*0840*/  IADD3 R13, PT, PT, R25.reuse, 0xc, RZ ;  /* 0x0000000c190d7810 */ /* 0x040fe40007ffe0ff */
[----:B------:R-:W-:Y:S01]  /*0850*/  IADD3 R8, PT, PT, R25, 0xd, RZ ;  /* 0x0000000d19087810 */ /* 0x000fe20007ffe0ff */
[----:B----4-:R-:W-:Y:S01]  /*0860*/  @!P4 FADD R3, R3, R6 ;  /* 0x000000060303c221 */ /* 0x010fe20000000000 */
[----:B------:R-:W-:-:S03]  /*0870*/  ISETP.GE.AND P4, PT, R11, UR10, PT ;  /* 0x0000000a0b007c0c */ /* 0x000fc6000bf86270 */
[----:B---3--:R-:W-:Y:S01]  /*0880*/  @!P5 FADD R3, R3, R16 ;  /* 0x000000100303d221 */ /* 0x008fe20000000000 */
[----:B------:R-:W-:-:S03]  /*0890*/  ISETP.GE.AND P5, PT, R9, UR10, PT ;  /* 0x0000000a09007c0c */ /* 0x000fc6000bfa6270 */
[----:B-----5:R-:W-:Y:S01]  /*08a0*/  @!P6 FADD R3, R3, R20 ;  /* 0x000000140303e221 */ /* 0x020fe20000000000 */
[----:B------:R-:W-:-:S05]  /*08b0*/  ISETP.GE.AND P6, PT, R15, UR10, PT ;  /* 0x0000000a0f007c0c */ /* 0x000fca000bfc6270 */
[----:B------:R-:W1:Y:S08]  /*08c0*/  @!P4 LDC R16, c[0x0][0x394] ;  /* 0x0000e500ff10cb82 */ /* 0x000e700000000800 */
[----:B0-----:R-:W0:Y:S08]  /*08d0*/  @!P4 LDC.64 R26, c[0x0][0x380] ;  /* 0x0000e000ff1acb82 */ /* 0x001e300000000a00 */
[----:B------:R-:W3:Y:S01]  /*08e0*/  @!P5 LDC R4, c[0x0][0x394] ;  /* 0x0000e500ff04db82 */ /* 0x000ee20000000800 */
[----:B------:R-:W-:Y:S01]  /*08f0*/  @!P0 FADD R3, R3, R14 ;  /* 0x0000000e03038221 */ /* 0x000fe20000000000 */
[----:B------:R-:W-:-:S06]  /*0900*/  ISETP.GE.AND P0, PT, R13, UR10, PT ;  /* 0x0000000a0d007c0c */ /* 0x000fcc000bf06270 */
[----:B------:R-:W4:Y:S01]  /*0910*/  @!P5 LDC.64 R20, c[0x0][0x380] ;  /* 0x0000e000ff14db82 */ /* 0x000f220000000a00 */
[----:B------:R-:W-:-:S07]  /*0920*/  IADD3 R6, PT, PT, R25, 0xe, RZ ;  /* 0x0000000e19067810 */ /* 0x000fce0007ffe0ff */
[----:B------:R-:W5:Y:S01]  /*0930*/  @!P6 LDC R10, c[0x0][0x394] ;  /* 0x0000e500ff0aeb82 */ /* 0x000f620000000800 */
[----:B--2---:R-:W-:Y:S01]  /*0940*/  @!P1 FADD R3, R3, R18 ;  /* 0x0000001203039221 */ /* 0x004fe20000000000 */
[----:B------:R-:W-:Y:S02]  /*0950*/  ISETP.GE.AND P1, PT, R8, UR10, PT ;  /* 0x0000000a08007c0c */ /* 0x000fe4000bf26270 */
[----:B------:R-:W-:-:S04]  /*0960*/  IADD3 R25, PT, PT, R25, 0xf, RZ ;  /* 0x0000000f19197810 */ /* 0x000fc80007ffe0ff */
[----:B------:R-:W2:Y:S01]  /*0970*/  @!P0 LDC R12, c[0x0][0x394] ;  /* 0x0000e500ff0c8b82 */ /* 0x000ea20000000800 */
[----:B-1----:R-:W-:Y:S02]  /*0980*/  @!P4 IMAD R11, R11, R16, R2 ;  /* 0x000000100b0bc224 */ /* 0x002fe400078e0202 */
[----:B------:R-:W-:Y:S01]  /*0990*/  @!P2 FADD R3, R3, R22 ;  /* 0x000000160303a221 */ /* 0x000fe20000000000 */
[----:B------:R-:W-:-:S04]  /*09a0*/  ISETP.GE.AND P2, PT, R6, UR10, PT ;  /* 0x0000000a06007c0c */ /* 0x000fc8000bf46270 */
[----:B------:R-:W1:Y:S01]  /*09b0*/  @!P6 LDC.64 R22, c[0x0][0x380] ;  /* 0x0000e000ff16eb82 */ /* 0x000e620000000a00 */
[----:B------:R-:W-:Y:S01]  /*09c0*/  @!P3 FADD R3, R3, R24 ;  /* 0x000000180303b221 */ /* 0x000fe20000000000 */
[----:B------:R-:W-:Y:S01]  /*09d0*/  ISETP.GE.AND P3, PT, R25, UR10, PT ;  /* 0x0000000a19007c0c */ /* 0x000fe2000bf66270 */
[----:B0-----:R-:W-:-:S05]  /*09e0*/  @!P4 IMAD.WIDE R26, R11, 0x4, R26 ;  /* 0x000000040b1ac825 */ /* 0x001fca00078e021a */
[----:B------:R-:W0:Y:S01]  /*09f0*/  @!P0 LDC.64 R16, c[0x0][0x380] ;  /* 0x0000e000ff108b82 */ /* 0x000e220000000a00 */
[----:B---3--:R-:W-:-:S07]  /*0a00*/  @!P5 IMAD R29, R9, R4, R2 ;  /* 0x00000004091dd224 */ /* 0x008fce00078e0202 */
[----:B------:R-:W3:Y:S01]  /*0a10*/  @!P1 LDC.64 R18, c[0x0][0x380] ;  /* 0x0000e000ff129b82 */ /* 0x000ee20000000a00 */
[----:B----4-:R-:W-:Y:S01]  /*0a20*/  @!P5 IMAD.WIDE R20, R29, 0x4, R20 ;  /* 0x000000041d14d825 */ /* 0x010fe200078e0214 */
[----:B------:R-:W4:Y:S06]  /*0a30*/  @!P4 LDG.E R4, desc[UR8][R26.64] ;  /* 0x000000081a04c981 */ /* 0x000f2c000c1e1900 */
[----:B------:R-:W3:Y:S01]  /*0a40*/  @!P1 LDC R11, c[0x0][0x394] ;  /* 0x0000e500ff0b9b82 */ /* 0x000ee20000000800 */
[--C-:B-----5:R-:W-:Y:S01]  /*0a50*/  @!P6 IMAD R29, R15, R10, R2.reuse ;  /* 0x0000000a0f1de224 */ /* 0x120fe200078e0202 */
[----:B------:R-:W5:Y:S06]  /*0a60*/  @!P5 LDG.E R20, desc[UR8][R20.64] ;  /* 0x000000081414d981 */ /* 0x000f6c000c1e1900 */
[----:B------:R-:W3:Y:S01]  /*0a70*/  @!P2 LDC R9, c[0x0][0x394] ;  /* 0x0000e500ff09ab82 */ /* 0x000ee20000000800 */
[----:B--2---:R-:W-:-:S07]  /*0a80*/  @!P0 IMAD R24, R13, R12, R2 ;  /* 0x0000000c0d188224 */ /* 0x004fce00078e0202 */
[----:B------:R-:W2:Y:S08]  /*0a90*/  @!P2 LDC.64 R14, c[0x0][0x380] ;  /* 0x0000e000ff0eab82 */ /* 0x000eb00000000a00 */
[----:B------:R-:W2:Y:S08]  /*0aa0*/  @!P3 LDC R10, c[0x0][0x394] ;  /* 0x0000e500ff0abb82 */ /* 0x000eb00000000800 */
[----:B------:R-:W2:Y:S01]  /*0ab0*/  @!P3 LDC.64 R12, c[0x0][0x380] ;  /* 0x0000e000ff0cbb82 */ /* 0x000ea20000000a00 */
[----:B-1----:R-:W-:-:S04]  /*0ac0*/  @!P6 IMAD.WIDE R22, R29, 0x4, R22 ;  /* 0x000000041d16e825 */ /* 0x002fc800078e0216 */
[----:B0-----:R-:W-:Y:S02]  /*0ad0*/  @!P0 IMAD.WIDE R16, R24, 0x4, R16 ;  /* 0x0000000418108825 */ /* 0x001fe400078e0210 */
[----:B------:R-:W5:Y:S02]  /*0ae0*/  @!P6 LDG.E R22, desc[UR8][R22.64] ;  /* 0x000000081616e981 */ /* 0x000f64000c1e1900 */
[--C-:B---3--:R-:W-:Y:S02]  /*0af0*/  @!P1 IMAD R11, R8, R11, R2.reuse ;  /* 0x0000000b080b9224 */ /* 0x108fe400078e0202 */
[----:B------:R-:W-:Y:S01]  /*0b00*/  @!P2 IMAD R9, R6, R9, R2 ;  /* 0x000000090609a224 */ /* 0x000fe200078e0202 */
[----:B------:R-:W3:Y:S01]  /*0b10*/  @!P0 LDG.E R16, desc[UR8][R16.64] ;  /* 0x0000000810108981 */ /* 0x000ee2000c1e1900 */
[----:B------:R-:W-:-:S04]  /*0b20*/  @!P1 IMAD.WIDE R18, R11, 0x4, R18 ;  /* 0x000000040b129825 */ /* 0x000fc800078e0212 */
[----:B--2---:R-:W-:Y:S02]  /*0b30*/  @!P2 IMAD.WIDE R14, R9, 0x4, R14 ;  /* 0x00000004090ea825 */ /* 0x004fe400078e020e */
[----:B------:R-:W2:Y:S02]  /*0b40*/  @!P1 LDG.E R18, desc[UR8][R18.64] ;  /* 0x0000000812129981 */ /* 0x000ea4000c1e1900 */
[----:B------:R-:W-:Y:S02]  /*0b50*/  @!P3 IMAD R25, R25, R10, R2 ;  /* 0x0000000a1919b224 */ /* 0x000fe400078e0202 */
[----:B------:R-:W2:Y:S02]  /*0b60*/  @!P2 LDG.E R14, desc[UR8][R14.64] ;  /* 0x000000080e0ea981 */ /* 0x000ea4000c1e1900 */
[----:B------:R-:W-:-:S06]  /*0b70*/  @!P3 IMAD.WIDE R12, R25, 0x4, R12 ;  /* 0x00000004190cb825 */ /* 0x000fcc00078e020c */
[----:B------:R-:W2:Y:S01]  /*0b80*/  @!P3 LDG.E R12, desc[UR8][R12.64] ;  /* 0x000000080c0cb981 */ /* 0x000ea2000c1e1900 */
[----:B------:R-:W-:-:S04]  /*0b90*/  UIADD3 UR7, UPT, UPT, UR7, 0x10, URZ ;  /* 0x0000001007077890 */ /* 0x000fc8000fffe0ff */
[----:B------:R-:W-:Y:S01]  /*0ba0*/  UISETP.NE.AND UP1, UPT, UR7, URZ, UPT ;  /* 0x000000ff0700728c */ /* 0x000fe2000bf25270 */
[----:B------:R-:W-:Y:S01]  /*0bb0*/  IADD3 R7, PT, PT, R7, 0x10, RZ ;  /* 0x0000001007077810 */ /* 0x000fe20007ffe0ff */
[----:B----4-:R-:W-:-:S04]  /*0bc0*/  @!P4 FADD R3, R3, R4 ;  /* 0x000000040303c221 */ /* 0x010fc80000000000 */
[----:B-----5:R-:W-:-:S04]  /*0bd0*/  @!P5 FADD R3, R3, R20 ;  /* 0x000000140303d221 */ /* 0x020fc80000000000 */
[----:B------:R-:W-:-:S04]  /*0be0*/  @!P6 FADD R3, R3, R22 ;  /* 0x000000160303e221 */ /* 0x000fc80000000000 */
[----:B---3--:R-:W-:-:S04]  /*0bf0*/  @!P0 FADD R3, R3, R16 ;  /* 0x0000001003038221 */ /* 0x008fc80000000000 */
[----:B--2---:R-:W-:-:S04]  /*0c00*/  @!P1 FADD R3, R3, R18 ;  /* 0x0000001203039221 */ /* 0x004fc80000000000 */
[----:B------:R-:W-:-:S04]  /*0c10*/  @!P2 FADD R3, R3, R14 ;  /* 0x0000000e0303a221 */ /* 0x000fc80000000000 */
[----:B------:R-:W-:Y:S01]  /*0c20*/  @!P3 FADD R3, R3, R12 ;  /* 0x0000000c0303b221 */ /* 0x000fe20000000000 */
[----:B------:R-:W-:Y:S06]  /*0c30*/  BRA.U UP1, `(.L_x_2) ;  /* 0xfffffff501ec7547 */ /* 0x000fec000b83ffff */
.L_x_1:
[----:B------:R-:W-:Y:S05]  /*0c40*/  BRA.U !UP0, `(.L_x_0) ;  /* 0x0000000508f47547 */ /* 0x000fea000b800000 */
[----:B------:R-:W-:Y:S02]  /*0c50*/  UISETP.GE.U32.AND UP0, UPT, UR6, 0x8, UPT ;  /* 0x000000080600788c */ /* 0x000fe4000bf06070 */
[----:B------:R-:W-:-:S04]  /*0c60*/  ULOP3.LUT UR7, UR5, 0x7, URZ, 0xc0, !UPT ;  /* 0x0000000705077892 */ /* 0x000fc8000f8ec0ff */
[----:B------:R-:W-:-:S03]  /*0c70*/  UISETP.NE.AND UP1, UPT, UR7, URZ, UPT ;  /* 0x000000ff0700728c */ /* 0x000fc6000bf25270 */
[----:B------:R-:W-:Y:S08]  /*0c80*/  BRA.U !UP0, `(.L_x_3) ;  /* 0x0000000508087547 */ /* 0x000ff0000b800000 */
[----:B------:R-:W0:Y:S01]  /*0c90*/  LDCU UR4, c[0x0][0x390] ;  /* 0x00007200ff0477ac */ /* 0x000e220008000800 */
[----:B------:R-:W-:-:S05]  /*0ca0*/  IMAD R23, R0, UR5, R5 ;  /* 0x0000000500177c24 */ /* 0x000fca000f8e0205 */
[----:B0-----:R-:W-:-:S13]  /*0cb0*/  ISETP.GE.AND P6, PT, R23, UR4, PT ;  /* 0x0000000417007c0c */ /* 0x001fda000bfc6270 */
[----:B------:R-:W0:Y:S08]  /*0cc0*/  @!P6 LDC R9, c[0x0][0x394] ;  /* 0x0000e500ff09eb82 */ /* 0x000e300000000800 */
[----:B------:R-:W1:Y:S01]  /*0cd0*/  @!P6 LDC.64 R6, c[0x0][0x380] ;  /* 0x0000e000ff06eb82 */ /* 0x000e620000000a00 */
[----:B0-----:R-:W-:-:S04]  /*0ce0*/  @!P6 IMAD R9, R23, R9, R2 ;  /* 0x000000091709e224 */ /* 0x001fc800078e0202 */
[----:B-1----:R-:W-:-:S06]  /*0cf0*/  @!P6 IMAD.WIDE R6, R9, 0x4, R6 ;  /* 0x000000040906e825 */ /* 0x002fcc00078e0206 */
[----:B------:R0:W2:Y:S01]  /*0d00*/  @!P6 LDG.E R6, desc[UR8][R6.64] ;  /* 0x000000080606e981 */ /* 0x0000a2000c1e1900 */
[C---:B------:R-:W-:Y:S02]  /*0d10*/  IADD3 R9, PT, PT, R23.reuse, 0x1, RZ ;  /* 0x0000000117097810 */ /* 0x040fe40007ffe0ff */
[----:B------:R-:W-:Y:S02]  /*0d20*/  IADD3 R13, PT, PT, R23, 0x2, RZ ;  /* 0x00000002170d7810 */ /* 0x000fe40007ffe0ff */
[----:B------:R-:W-:Y:S02]  /*0d30*/  ISETP.GE.AND P5, PT, R9, UR4, PT ;  /* 0x0000000409007c0c */ /* 0x000fe4000bfa6270 */
[----:B------:R-:W-:Y:S02]  /*0d40*/  ISETP.GE.AND P4, PT, R13, UR4, PT ;  /* 0x000000040d007c0c */ /* 0x000fe4000bf86270 */
[C---:B------:R-:W-:Y:S02]  /*0d50*/  IADD3 R15, PT, PT, R23.reuse, 0x3, RZ ;  /* 0x00000003170f7810 */ /* 0x040fe40007ffe0ff */
[----:B------:R-:W-:-:S02]  /*0d60*/  IADD3 R27, PT, PT, R23, 0x4, RZ ;  /* 0x00000004171b7810 */ /* 0x000fc40007ffe0ff */
[----:B------:R-:W-:Y:S02]  /*0d70*/  ISETP.GE.AND P3, PT, R15, UR4, PT ;  /* 0x000000040f007c0c */ /* 0x000fe4000bf66270 */
[----:B------:R-:W-:Y:S02]  /*0d80*/  IADD3 R18, PT, PT, R23, 0x5, RZ ;  /* 0x0000000517127810 */ /* 0x000fe40007ffe0ff */
[----:B------:R-:W-:Y:S01]  /*0d90*/  ISETP.GE.AND P2, PT, R27, UR4, PT ;  /* 0x000000041b007c0c */ /* 0x000fe2000bf46270 */
[----:B------:R-:W0:Y:S01]  /*0da0*/  @!P5 LDC R8, c[0x0][0x394] ;  /* 0x0000e500ff08db82 */ /* 0x000e220000000800 */
[C---:B------:R-:W-:Y:S02]  /*0db0*/  IADD3 R4, PT, PT, R23.reuse, 0x6, RZ ;  /* 0x0000000617047810 */ /* 0x040fe40007ffe0ff */
[----:B------:R-:W-:Y:S02]  /*0dc0*/  ISETP.GE.AND P1, PT, R18, UR4, PT ;  /* 0x0000000412007c0c */ /* 0x000fe4000bf26270 */
[----:B------:R-:W-:-:S02]  /*0dd0*/  IADD3 R23, PT, PT, R23, 0x7, RZ ;  /* 0x0000000717177810 */ /* 0x000fc40007ffe0ff */
[----:B------:R-:W-:Y:S01]  /*0de0*/  ISETP.GE.AND P0, PT, R4, UR4, PT ;  /* 0x0000000404007c0c */ /* 0x000fe2000bf06270 */
[----:B------:R-:W1:Y:S08]  /*0df0*/  @!P5 LDC.64 R24, c[0x0][0x380] ;  /* 0x0000e000ff18db82 */ /* 0x000e700000000a00 */
[----:B------:R-:W3:Y:S08]  /*0e00*/  @!P4 LDC R12, c[0x0][0x394] ;  /* 0x0000e500ff0ccb82 */ /* 0x000ef00000000800 */
[----:B------:R-:W4:Y:S01]  /*0e10*/  @!P4 LDC.64 R10, c[0x0][0x380] ;  /* 0x0000e000ff0acb82 */ /* 0x000f220000000a00 */
[----:B0-----:R-:W-:-:S07]  /*0e20*/  @!P5 IMAD R7, R9, R8, R2 ;  /* 0x000000080907d224 */ /* 0x001fce00078e0202 */
[----:B------:R-:W0:Y:S01]  /*0e30*/  @!P3 LDC R14, c[0x0][0x394] ;  /* 0x0000e500ff0ebb82 */ /* 0x000e220000000800 */
[----:B-1----:R-:W-:-:S06]  /*0e40*/  @!P5 IMAD.WIDE R24, R7, 0x4, R24 ;  /* 0x000000040718d825 */ /* 0x002fcc00078e0218 */
[----:B------:R-:W5:Y:S01]  /*0e50*/  @!P5 LDG.E R24, desc[UR8][R24.64] ;  /* 0x000000081818d981 */ /* 0x000f62000c1e1900 */
[----:B------:R-:W1:Y:S01]  /*0e60*/  @!P2 LDC R20, c[0x0][0x394] ;  /* 0x0000e500ff14ab82 */ /* 0x000e620000000800 */
[----:B---3--:R-:W-:-:S07]  /*0e70*/  @!P4 IMAD R13, R13, R12, R2 ;  /* 0x0000000c0d0dc224 */ /* 0x008fce00078e0202 */
[----:B------:R-:W3:Y:S01]  /*0e80*/  @!P3 LDC.64 R16, c[0x0][0x380] ;  /* 0x0000e000ff10bb82 */ /* 0x000ee20000000a00 */
[----:B----4-:R-:W-:-:S06]  /*0e90*/  @!P4 IMAD.WIDE R10, R13, 0x4, R10 ;  /* 0x000000040d0ac825 */ /* 0x010fcc00078e020a */
[----:B------:R-:W4:Y:S01]  /*0ea0*/  @!P4 LDG.E R10, desc[UR8][R10.64] ;  /* 0x000000080a0ac981 */ /* 0x000f22000c1e1900 */
[----:B------:R-:W3:Y:S01]  /*0eb0*/  @!P1 LDC R21, c[0x0][0x394] ;  /* 0x0000e500ff159b82 */ /* 0x000ee20000000800 */
[----:B0-----:R-:W-:-:S07]  /*0ec0*/  @!P3 IMAD R29, R15, R14, R2 ;  /* 0x0000000e0f1db224 */ /* 0x001fce00078e0202 */
[----:B------:R-:W0:Y:S08]  /*0ed0*/  @!P0 LDC R19, c[0x0][0x394] ;  /* 0x0000e500ff138b82 */ /* 0x000e300000000800 */
[----:B------:R-:W0:Y:S08]  /*0ee0*/  @!P1 LDC.64 R8, c[0x0][0x380] ;  /* 0x0000e000ff089b82 */ /* 0x000e300000000a00 */
[----:B------:R-:W0:Y:S01]  /*0ef0*/  @!P0 LDC.64 R12, c[0x0][0x380] ;  /* 0x0000e000ff0c8b82 */ /* 0x000e220000000a00 */
[----:B-1----:R-:W-:-:S02]  /*0f00*/  @!P2 IMAD R27, R27, R20, R2 ;  /* 0x000000141b1ba224 */ /* 0x002fc400078e0202 */
[----:B---3--:R-:W-:-:S04]  /*0f10*/  @!P3 IMAD.WIDE R16, R29, 0x4, R16 ;  /* 0x000000041d10b825 */ /* 0x008fc800078e0210 */
[--C-:B------:R-:W-:Y:S02]  /*0f20*/  @!P1 IMAD R21, R18, R21, R2.reuse ;  /* 0x0000001512159224 */ /* 0x100fe400078e0202 */
[----:B------:R-:W3:Y:S01]  /*0f30*/  @!P3 LDG.E R16, desc[UR8][R16.64] ;  /* 0x000000081010b981 */ /* 0x000ee2000c1e1900 */
[----:B0-----:R-:W-:Y:S02]  /*0f40*/  @!P0 IMAD R19, R4, R19, R2 ;  /* 0x0000001304138224 */ /* 0x001fe400078e0202 */
[----:B------:R-:W-:-:S06]  /*0f50*/  @!P1 IMAD.WIDE R8, R21, 0x4, R8 ;  /* 0x0000000415089825 */ /* 0x000fcc00078e0208 */
[----:B------:R-:W3:Y:S01]  /*0f60*/  @!P1 LDG.E R8, desc[UR8][R8.64] ;  /* 0x0000000808089981 */ /* 0x000ee2000c1e1900 */
[----:B------:R-:W-:-:S06]  /*0f70*/  @!P0 IMAD.WIDE R12, R19, 0x4, R12 ;  /* 0x00000004130c8825 */ /* 0x000fcc00078e020c */
[----:B------:R-:W3:Y:S01]  /*0f80*/  @!P0 LDG.E R12, desc[UR8][R12.64] ;  /* 0x000000080c0c8981 */ /* 0x000ee2000c1e1900 */
[----:B--2---:R-:W-:Y:S01]  /*0f90*/  @!P6 FADD R3, R3, R6 ;  /* 0x000000060303e221 */ /* 0x004fe20000000000 */
[----:B------:R-:W-:Y:S01]  /*0fa0*/  ISETP.GE.AND P6, PT, R23, UR4, PT ;  /* 0x0000000417007c0c */ /* 0x000fe2000bfc6270 */
[----:B------:R-:W0:-:S12]  /*0fb0*/  @!P2 LDC.64 R6, c[0x0][0x380] ;  /* 0x0000e000ff06ab82 */ /* 0x000e180000000a00 */
[----:B------:R-:W1:Y:S08]  /*0fc0*/  @!P6 LDC R22, c[0x0][0x394] ;  /* 0x0000e500ff16eb82 */ /* 0x000e700000000800 */
[----:B------:R-:W2:Y:S01]  /*0fd0*/  @!P6 LDC.64 R14, c[0x0][0x380] ;  /* 0x0000e000ff0eeb82 */ /* 0x000ea20000000a00 */
[----:B0-----:R-:W-:-:S06]  /*0fe0*/  @!P2 IMAD.WIDE R6, R27, 0x4, R6 ;  /* 0x000000041b06a825 */ /* 0x001fcc00078e0206 */
[----:B------:R-:W3:Y:S01]  /*0ff0*/  @!P2 LDG.E R6, desc[UR8][R6.64] ;  /* 0x000000080606a981 */ /* 0x000ee2000c1e1900 */
[----:B-1----:R-:W-:-:S04]  /*1000*/  @!P6 IMAD R23, R23, R22, R2 ;  /* 0x000000161717e224 */ /* 0x002fc800078e0202 */
[----:B--2---:R-:W-:-:S06]  /*1010*/  @!P6 IMAD.WIDE R14, R23, 0x4, R14 ;  /* 0x00000004170ee825 */ /* 0x004fcc00078e020e */
[----:B------:R-:W2:Y:S01]  /*1020*/  @!P6 LDG.E R14, desc[UR8][R14.64] ;  /* 0x000000080e0ee981 */ /* 0x000ea2000c1e1900 */
[----:B-----5:R-:W-:-:S04]  /*1030*/  @!P5 FADD R3, R3, R24 ;  /* 0x000000180303d221 */ /* 0x020fc80000000000 */
[----:B----4-:R-:W-:Y:S01]  /*1040*/  @!P4 FADD R3, R3, R10 ;  /* 0x0000000a0303c221 */ /* 0x010fe20000000000 */
[----:B------:R-:W-:-:S03]  /*1050*/  IADD3 R5, PT, PT, R5, 0x8, RZ ;  /* 0x0000000805057810 */ /* 0x000fc60007ffe0ff */
[----:B---3--:R-:W-:-:S04]  /*1060*/  @!P3 FADD R3, R3, R16 ;  /* 0x000000100303b221 */ /* 0x008fc80000000000 */
[----:B------:R-:W-:-:S04]  /*1070*/  @!P2 FADD R3, R3, R6 ;  /* 0x000000060303a221 */ /* 0x000fc80000000000 */
[----:B------:R-:W-:-:S04]  /*1080*/  @!P1 FADD R3, R3, R8 ;  /* 0x0000000803039221 */ /* 0x000fc80000000000 */
[----:B------:R-:W-:-:S04]  /*1090*/  @!P0 FADD R3, R3, R12 ;  /* 0x0000000c03038221 */ /* 0x000fc80000000000 */
[----:B--2---:R-:W-:-:S07]  /*10a0*/  @!P6 FADD R3, R3, R14 ;  /* 0x0000000e0303e221 */ /* 0x004fce0000000000 */
.L_x_3:
[----:B------:R-:W-:Y:S05]  /*10b0*/  BRA.U !UP1, `(.L_x_0) ;  /* 0x0000000109d87547 */ /* 0x000fea000b800000 */
[----:B------:R-:W-:Y:S02]  /*10c0*/  UISETP.GE.U32.AND UP0, UPT, UR7, 0x4, UPT ;  /* 0x000000040700788c */ /* 0x000fe4000bf06070 */
[----:B------:R-:W-:-:S04]  /*10d0*/  ULOP3.LUT UR4, UR5, 0x3, URZ, 0xc0, !UPT ;  /* 0x0000000305047892 */ /* 0x000fc8000f8ec0ff */
[----:B------:R-:W-:-:S03]  /*10e0*/  UISETP.NE.AND UP1, UPT, UR4, URZ, UPT ;  /* 0x000000ff0400728c */ /* 0x000fc6000bf25270 */
[----:B------:R-:W-:Y:S08]  /*10f0*/  BRA.U !UP0, `(.L_x_4) ;  /* 0x0000000108887547 */ /* 0x000ff0000b800000 */
[----:B------:R-:W0:Y:S01]  /*1100*/  LDCU UR6, c[0x0][0x390] ;  /* 0x00007200ff0677ac */ /* 0x000e220008000800 */
[----:B------:R-:W-:-:S05]  /*1110*/  IMAD R17, R0, UR5, R5 ;  /* 0x0000000500117c24 */ /* 0x000fca000f8e0205 */
[C---:B------:R-:W-:Y:S02]  /*1120*/  IADD3 R19, PT, PT, R17.reuse, 0x1, RZ ;  /* 0x0000000111137810 */ /* 0x040fe40007ffe0ff */
[C---:B------:R-:W-:Y:S02]  /*1130*/  IADD3 R21, PT, PT, R17.reuse, 0x2, RZ ;  /* 0x0000000211157810 */ /* 0x040fe40007ffe0ff */
[C---:B------:R-:W-:Y:S02]  /*1140*/  IADD3 R15, PT, PT, R17.reuse, 0x3, RZ ;  /* 0x00000003110f7810 */ /* 0x040fe40007ffe0ff */
[----:B0-----:R-:W-:Y:S02]  /*1150*/  ISETP.GE.AND P0, PT, R17, UR6, PT ;  /* 0x0000000611007c0c */ /* 0x001fe4000bf06270 */
[----:B------:R-:W-:Y:S02]  /*1160*/  ISETP.GE.AND P1, PT, R19, UR6, PT ;  /* 0x0000000613007c0c */ /* 0x000fe4000bf26270 */
[----:B------:R-:W-:-:S02]  /*1170*/  ISETP.GE.AND P2, PT, R21, UR6, PT ;  /* 0x0000000615007c0c */ /* 0x000fc4000bf46270 */
[----:B------:R-:W-:-:S07]  /*1180*/  ISETP.GE.AND P3, PT, R15, UR6, PT ;  /* 0x000000060f007c0c */ /* 0x000fce000bf66270 */
[----:B------:R-:W0:Y:S08]  /*1190*/  @!P0 LDC R14, c[0x0][0x394] ;  /* 0x0000e500ff0e8b82 */ /* 0x000e300000000800 */
[----:B------:R-:W1:Y:S08]  /*11a0*/  @!P0 LDC.64 R12, c[0x0][0x380] ;  /* 0x0000e000ff0c8b82 */ /* 0x000e700000000a00 */
[----:B------:R-:W2:Y:S08]  /*11b0*/  @!P1 LDC R16, c[0x0][0x394] ;  /* 0x0000e500ff109b82 */ /* 0x000eb00000000800 */
[----:B------:R-:W3:Y:S01]  /*11c0*/  @!P2 LDC R18, c[0x0][0x394] ;  /* 0x0000e500ff12ab82 */ /* 0x000ee20000000800 */
[----:B0-----:R-:W-:-:S07]  /*11d0*/  @!P0 IMAD R17, R17, R14, R2 ;  /* 0x0000000e11118224 */ /* 0x001fce00078e0202 */
[----:B------:R-:W0:Y:S01]  /*11e0*/  @!P1 LDC.64 R10, c[0x0][0x380] ;  /* 0x0000e000ff0a9b82 */ /* 0x000e220000000a00 */
[----:B-1----:R-:W-:-:S06]  /*11f0*/  @!P0 IMAD.WIDE R12, R17, 0x4, R12 ;  /* 0x00000004110c8825 */ /* 0x002fcc00078e020c */
[----:B------:R-:W4:Y:S01]  /*1200*/  @!P0 LDG.E R12, desc[UR8][R12.64] ;  /* 0x000000080c0c8981 */ /* 0x000f22000c1e1900 */
[----:B------:R-:W1:Y:S01]  /*1210*/  @!P2 LDC.64 R8, c[0x0][0x380] ;  /* 0x0000e000ff08ab82 */ /* 0x000e620000000a00 */
[----:B--2---:R-:W-:-:S07]  /*1220*/  @!P1 IMAD R17, R19, R16, R2 ;  /* 0x0000001013119224 */ /* 0x004fce00078e0202 */
[----:B------:R-:W2:Y:S01]  /*1230*/  @!P3 LDC R4, c[0x0][0x394] ;  /* 0x0000e500ff04bb82 */ /* 0x000ea20000000800 */
[----:B---3--:R-:W-:-:S07]  /*1240*/  @!P2 IMAD R19, R21, R18, R2 ;  /* 0x000000121513a224 */ /* 0x008fce00078e0202 */
[----:B------:R-:W3:Y:S01]  /*1250*/  @!P3 LDC.64 R6, c[0x0][0x380] ;  /* 0x0000e000ff06bb82 */ /* 0x000ee20000000a00 */
[----:B0-----:R-:W-:-:S06]  /*1260*/  @!P1 IMAD.WIDE R10, R17, 0x4, R10 ;  /* 0x00000004110a9825 */ /* 0x001fcc00078e020a */
[----:B------:R-:W5:Y:S01]  /*1270*/  @!P1 LDG.E R10, desc[UR8][R10.64] ;  /* 0x000000080a0a9981 */ /* 0x000f62000c1e1900 */
[----:B-1----:R-:W-:-:S06]  /*1280*/  @!P2 IMAD.WIDE R8, R19, 0x4, R8 ;  /* 0x000000041308a825 */ /* 0x002fcc00078e0208 */
[----:B------:R-:W5:Y:S01]  /*1290*/  @!P2 LDG.E R8, desc[UR8][R8.64] ;  /* 0x000000080808a981 */ /* 0x000f62000c1e1900 */
[----:B--2---:R-:W-:-:S04]  /*12a0*/  @!P3 IMAD R15, R15, R4, R2 ;  /* 0x000000040f0fb224 */ /* 0x004fc800078e0202 */
[----:B---3--:R-:W-:-:S06]  /*12b0*/  @!P3 IMAD.WIDE R6, R15, 0x4, R6 ;  /* 0x000000040f06b825 */ /* 0x008fcc00078e0206 */
[----:B------:R-:W2:Y:S01]  /*12c0*/  @!P3 LDG.E R6, desc[UR8][R6.64] ;  /* 0x000000080606b981 */ /* 0x000ea2000c1e1900 */
[----:B------:R-:W-:Y:S01]  /*12d0*/  IADD3 R5, PT, PT, R5, 0x4, RZ ;  /* 0x0000000405057810 */ /* 0x000fe20007ffe0ff */
[----:B----4-:R-:W-:-:S04]  /*12e0*/  @!P0 FADD R3, R3, R12 ;  /* 0x0000000c03038221 */ /* 0x010fc80000000000 */
[----:B-----5:R-:W-:-:S04]  /*12f0*/  @!P1 FADD R3, R3, R10 ;  /* 0x0000000a03039221 */ /* 0x020fc80000000000 */
[----:B------:R-:W-:-:S04]  /*1300*/  @!P2 FADD R3, R3, R8 ;  /* 0x000000080303a221 */ /* 0x000fc80000000000 */
[----:B--2---:R-:W-:-:S07]  /*1310*/  @!P3 FADD R3, R3, R6 ;  /* 0x000000060303b221 */ /* 0x004fce0000000000 */
.L_x_4:
[----:B------:R-:W-:Y:S05]  /*1320*/  BRA.U !UP1, `(.L_x_0) ;  /* 0x00000001093c7547 */ /* 0x000fea000b800000 */
[----:B------:R-:W0:Y:S01]  /*1330*/  LDCU UR6, c[0x0][0x390] ;  /* 0x00007200ff0677ac */ /* 0x000e220008000800 */
[----:B------:R-:W1:Y:S01]  /*1340*/  LDCU UR5, c[0x0][0x398] ;  /* 0x00007300ff0577ac */ /* 0x000e620008000800 */
[----:B------:R-:W-:-:S12]  /*1350*/  UIADD3 UR4, UPT, UPT, -UR4, URZ, URZ ;  /* 0x000000ff04047290 */ /* 0x000fd8000fffe1ff */
.L_x_5:
[----:B-1----:R-:W-:-:S05]  /*1360*/  IMAD R9, R0, UR5, R5 ;  /* 0x0000000500097c24 */ /* 0x002fca000f8e0205 */
[----:B0-----:R-:W-:-:S13]  /*1370*/  ISETP.GE.AND P0, PT, R9, UR6, PT ;  /* 0x0000000609007c0c */ /* 0x001fda000bf06270 */
[----:B------:R-:W0:Y:S08]  /*1380*/  @!P0 LDC R4, c[0x0][0x394] ;  /* 0x0000e500ff048b82 */ /* 0x000e300000000800 */
[----:B------:R-:W1:Y:S01]  /*1390*/  @!P0 LDC.64 R6, c[0x0][0x380] ;  /* 0x0000e000ff068b82 */ /* 0x000e620000000a00 */
[----:B0-----:R-:W-:-:S04]  /*13a0*/  @!P0 IMAD R9, R9, R4, R2 ;  /* 0x0000000409098224 */ /* 0x001fc800078e0202 */
[----:B-1----:R-:W-:-:S06]  /*13b0*/  @!P0 IMAD.WIDE R6, R9, 0x4, R6 ;  /* 0x0000000409068825 */ /* 0x002fcc00078e0206 */
[----:B------:R-:W2:Y:S01]  /*13c0*/  @!P0 LDG.E R6, desc[UR8][R6.64] ;  /* 0x0000000806068981 */ /* 0x000ea2000c1e1900 */
[----:B------:R-:W-:Y:S01]  /*13d0*/  UIADD3 UR4, UPT, UPT, UR4, 0x1, URZ ;  /* 0x0000000104047890 */ /* 0x000fe2000fffe0ff */
[----:B------:R-:W-:-:S03]  /*13e0*/  IADD3 R5, PT, PT, R5, 0x1, RZ ;  /* 0x0000000105057810 */ /* 0x000fc60007ffe0ff */
[----:B------:R-:W-:Y:S01]  /*13f0*/  UISETP.NE.AND UP0, UPT, UR4, URZ, UPT ;  /* 0x000000ff0400728c */ /* 0x000fe2000bf05270 */
[----:B--2---:R-:W-:-:S08]  /*1400*/  @!P0 FADD R3, R3, R6 ;  /* 0x0000000603038221 */ /* 0x004fd00000000000 */
[----:B------:R-:W-:Y:S05]  /*1410*/  BRA.U UP0, `(.L_x_5) ;  /* 0xfffffffd00d07547 */ /* 0x000fea000b83ffff */
.L_x_0:
[----:B------:R-:W0:Y:S02]  /*1420*/  LDC.64 R4, c[0x0][0x388] ;  /* 0x0000e200ff047b82 */ /* 0x000e240000000a00 */
[----:B0-----:R-:W-:-:S05]  /*1430*/  IMAD.WIDE R4, R2, 0x4, R4 ;  /* 0x0000000402047825 */ /* 0x001fca00078e0204 */
[----:B------:R-:W-:Y:S01]  /*1440*/  REDG.E.ADD.F32.FTZ.RN.STRONG.GPU desc[UR8][R4.64], R3 ;  /* 0x00000003040079a6 */ /* 0x000fe2000c12f308 */
[----:B------:R-:W-:Y:S05]  /*1450*/  EXIT ;  /* 0x000000000000794d */ /* 0x000fea0003800000 */
.L_x_6:
[----:B------:R-:W-:-:S00]  /*1460*/  BRA `(.L_x_6) ;  /* 0xfffffffc00fc7947 */ /* 0x000fc0000383ffff */
[----:B------:R-:W-:-:S00]  /*1470*/  NOP ;  /* 0x0000000000007918 */ /* 0x000fc00000000000 */
        /* <DEDUP_REMOVED lines=8> */
.L_x_7:


//--------------------- .nv.shared.reserved.0     --------------------------
	.section	.nv.shared.reserved.0,"aw",@nobits
	.weak		__nv_reservedSMEM_offset_0_alias
	.size		__nv_reservedSMEM_offset_0_alias, 0, 64
	.other		__nv_reservedSMEM_offset_0_alias,@"STO_CUDA_RESERVED_SHARED STV_DEFAULT"
__nv_reservedSMEM_offset_0_alias:
	.zero		0
	.zero		64


//--------------------- .nv.constant0._Z13column_reducePfS_iii --------------------------
	.section	.nv.constant0._Z13column_reducePfS_iii,"a",@progbits
	.sectionflags	@""
	.align	4
.nv.constant0._Z13column_reducePfS_iii:
	.zero		924


//--------------------- SYMBOLS --------------------------

	.type		.nv.reservedSmem.offset0,@object
	.size		.nv.reservedSmem.offset0,0x4
